//
// Generated by NVIDIA NVVM Compiler
//
// Compiler Build ID: CL-36424714
// Cuda compilation tools, release 13.0, V13.0.88
// Based on NVVM 20.0.0
//

.version 9.0
.target sm_100
.address_size 64

	// .globl	_Z15scanBlockKernelPfS_S_ib
// _ZZ15scanBlockKernelPfS_S_ibE4temp has been demoted

.visible .entry _Z15scanBlockKernelPfS_S_ib(
	.param .u64 .ptr .align 1 _Z15scanBlockKernelPfS_S_ib_param_0,
	.param .u64 .ptr .align 1 _Z15scanBlockKernelPfS_S_ib_param_1,
	.param .u64 .ptr .align 1 _Z15scanBlockKernelPfS_S_ib_param_2,
	.param .u32 _Z15scanBlockKernelPfS_S_ib_param_3,
	.param .u8 _Z15scanBlockKernelPfS_S_ib_param_4
)
{
	.reg .pred 	%p<27>;
	.reg .b16 	%rs<2>;
	.reg .b32 	%r<24>;
	.reg .b32 	%f<71>;
	.reg .b64 	%rd<17>;
	// demoted variable
	.shared .align 4 .b8 _ZZ15scanBlockKernelPfS_S_ibE4temp[2048];
	ld.param.u64 	%rd5, [_Z15scanBlockKernelPfS_S_ib_param_0];
	ld.param.u64 	%rd6, [_Z15scanBlockKernelPfS_S_ib_param_1];
	ld.param.u64 	%rd4, [_Z15scanBlockKernelPfS_S_ib_param_2];
	ld.param.u32 	%r16, [_Z15scanBlockKernelPfS_S_ib_param_3];
	ld.param.s8 	%rs1, [_Z15scanBlockKernelPfS_S_ib_param_4];
	cvta.to.global.u64 	%rd1, %rd6;
	cvta.to.global.u64 	%rd7, %rd5;
	mov.u32 	%r1, %tid.x;
	mov.u32 	%r2, %ctaid.x;
	shl.b32 	%r17, %r2, 9;
	add.s32 	%r3, %r17, %r1;
	setp.ge.s32 	%p1, %r3, %r16;
	mul.wide.s32 	%rd8, %r3, 4;
	add.s64 	%rd2, %rd7, %rd8;
	mov.f32 	%f69, 0f00000000;
	@%p1 bra 	$L__BB0_2;
	ld.global.f32 	%f69, [%rd2];
$L__BB0_2:
	shl.b32 	%r18, %r1, 2;
	mov.u32 	%r19, _ZZ15scanBlockKernelPfS_S_ibE4temp;
	add.s32 	%r4, %r19, %r18;
	st.shared.f32 	[%r4], %f69;
	add.s32 	%r5, %r3, 256;
	setp.ge.s32 	%p2, %r5, %r16;
	mov.f32 	%f70, 0f00000000;
	@%p2 bra 	$L__BB0_4;
	ld.global.f32 	%f70, [%rd2+1024];
$L__BB0_4:
	st.shared.f32 	[%r4+1024], %f70;
	bar.sync 	0;
	shl.b32 	%r20, %r1, 1;
	or.b32  	%r6, %r20, 1;
	bar.sync 	0;
	setp.gt.u32 	%p3, %r1, 255;
	add.s32 	%r7, %r4, %r18;
	@%p3 bra 	$L__BB0_6;
	ld.shared.f32 	%f7, [%r7];
	ld.shared.f32 	%f8, [%r7+4];
	add.f32 	%f9, %f7, %f8;
	st.shared.f32 	[%r7+4], %f9;
$L__BB0_6:
	bar.sync 	0;
	setp.gt.u32 	%p4, %r1, 127;
	shl.b32 	%r8, %r6, 3;
	add.s32 	%r9, %r19, %r8;
	@%p4 bra 	$L__BB0_8;
	ld.shared.f32 	%f10, [%r9+-4];
	ld.shared.f32 	%f11, [%r9+4];
	add.f32 	%f12, %f10, %f11;
	st.shared.f32 	[%r9+4], %f12;
$L__BB0_8:
	bar.sync 	0;
	setp.gt.u32 	%p5, %r1, 63;
	add.s32 	%r10, %r9, %r8;
	@%p5 bra 	$L__BB0_10;
	ld.shared.f32 	%f13, [%r10+-4];
	ld.shared.f32 	%f14, [%r10+12];
	add.f32 	%f15, %f13, %f14;
	st.shared.f32 	[%r10+12], %f15;
$L__BB0_10:
	bar.sync 	0;
	setp.gt.u32 	%p6, %r1, 31;
	mad.lo.s32 	%r11, %r6, 24, %r9;
	@%p6 bra 	$L__BB0_12;
	ld.shared.f32 	%f16, [%r11+-4];
	ld.shared.f32 	%f17, [%r11+28];
	add.f32 	%f18, %f16, %f17;
	st.shared.f32 	[%r11+28], %f18;
$L__BB0_12:
	bar.sync 	0;
	setp.gt.u32 	%p7, %r1, 15;
	mad.lo.s32 	%r12, %r6, 56, %r9;
	@%p7 bra 	$L__BB0_14;
	ld.shared.f32 	%f19, [%r12+-4];
	ld.shared.f32 	%f20, [%r12+60];
	add.f32 	%f21, %f19, %f20;
	st.shared.f32 	[%r12+60], %f21;
$L__BB0_14:
	bar.sync 	0;
	setp.gt.u32 	%p8, %r1, 7;
	mad.lo.s32 	%r13, %r6, 120, %r9;
	@%p8 bra 	$L__BB0_16;
	ld.shared.f32 	%f22, [%r13+-4];
	ld.shared.f32 	%f23, [%r13+124];
	add.f32 	%f24, %f22, %f23;
	st.shared.f32 	[%r13+124], %f24;
$L__BB0_16:
	bar.sync 	0;
	setp.gt.u32 	%p9, %r1, 3;
	mad.lo.s32 	%r14, %r6, 248, %r9;
	@%p9 bra 	$L__BB0_18;
	ld.shared.f32 	%f25, [%r14+-4];
	ld.shared.f32 	%f26, [%r14+252];
	add.f32 	%f27, %f25, %f26;
	st.shared.f32 	[%r14+252], %f27;
$L__BB0_18:
	bar.sync 	0;
	setp.gt.u32 	%p10, %r1, 1;
	mad.lo.s32 	%r15, %r6, 504, %r9;
	@%p10 bra 	$L__BB0_20;
	ld.shared.f32 	%f28, [%r15+-4];
	ld.shared.f32 	%f29, [%r15+508];
	add.f32 	%f30, %f28, %f29;
	st.shared.f32 	[%r15+508], %f30;
$L__BB0_20:
	bar.sync 	0;
	setp.ne.s32 	%p11, %r1, 0;
	@%p11 bra 	$L__BB0_24;
	setp.eq.s64 	%p12, %rd4, 0;
	@%p12 bra 	$L__BB0_23;
	ld.shared.f32 	%f31, [_ZZ15scanBlockKernelPfS_S_ibE4temp+1020];
	ld.shared.f32 	%f32, [_ZZ15scanBlockKernelPfS_S_ibE4temp+2044];
	cvta.to.global.u64 	%rd9, %rd4;
	mul.wide.u32 	%rd10, %r2, 4;
	add.s64 	%rd11, %rd9, %rd10;
	add.f32 	%f33, %f31, %f32;
	st.global.f32 	[%rd11], %f33;
$L__BB0_23:
	mov.b32 	%r23, 0;
	st.shared.u32 	[_ZZ15scanBlockKernelPfS_S_ibE4temp+2044], %r23;
$L__BB0_24:
	setp.ne.s32 	%p13, %r1, 0;
	bar.sync 	0;
	@%p13 bra 	$L__BB0_26;
	ld.shared.f32 	%f34, [_ZZ15scanBlockKernelPfS_S_ibE4temp+1020];
	ld.shared.f32 	%f35, [_ZZ15scanBlockKernelPfS_S_ibE4temp+2044];
	st.shared.f32 	[_ZZ15scanBlockKernelPfS_S_ibE4temp+1020], %f35;
	add.f32 	%f36, %f34, %f35;
	st.shared.f32 	[_ZZ15scanBlockKernelPfS_S_ibE4temp+2044], %f36;
$L__BB0_26:
	setp.gt.u32 	%p14, %r1, 1;
	bar.sync 	0;
	@%p14 bra 	$L__BB0_28;
	ld.shared.f32 	%f37, [%r15+-4];
	ld.shared.f32 	%f38, [%r15+508];
	st.shared.f32 	[%r15+-4], %f38;
	add.f32 	%f39, %f37, %f38;
	st.shared.f32 	[%r15+508], %f39;
$L__BB0_28:
	setp.gt.u32 	%p15, %r1, 3;
	bar.sync 	0;
	@%p15 bra 	$L__BB0_30;
	ld.shared.f32 	%f40, [%r14+-4];
	ld.shared.f32 	%f41, [%r14+252];
	st.shared.f32 	[%r14+-4], %f41;
	add.f32 	%f42, %f40, %f41;
	st.shared.f32 	[%r14+252], %f42;
$L__BB0_30:
	setp.gt.u32 	%p16, %r1, 7;
	bar.sync 	0;
	@%p16 bra 	$L__BB0_32;
	ld.shared.f32 	%f43, [%r13+-4];
	ld.shared.f32 	%f44, [%r13+124];
	st.shared.f32 	[%r13+-4], %f44;
	add.f32 	%f45, %f43, %f44;
	st.shared.f32 	[%r13+124], %f45;
$L__BB0_32:
	setp.gt.u32 	%p17, %r1, 15;
	bar.sync 	0;
	@%p17 bra 	$L__BB0_34;
	ld.shared.f32 	%f46, [%r12+-4];
	ld.shared.f32 	%f47, [%r12+60];
	st.shared.f32 	[%r12+-4], %f47;
	add.f32 	%f48, %f46, %f47;
	st.shared.f32 	[%r12+60], %f48;
$L__BB0_34:
	setp.gt.u32 	%p18, %r1, 31;
	bar.sync 	0;
	@%p18 bra 	$L__BB0_36;
	ld.shared.f32 	%f49, [%r11+-4];
	ld.shared.f32 	%f50, [%r11+28];
	st.shared.f32 	[%r11+-4], %f50;
	add.f32 	%f51, %f49, %f50;
	st.shared.f32 	[%r11+28], %f51;
$L__BB0_36:
	setp.gt.u32 	%p19, %r1, 63;
	bar.sync 	0;
	@%p19 bra 	$L__BB0_38;
	ld.shared.f32 	%f52, [%r10+-4];
	ld.shared.f32 	%f53, [%r10+12];
	st.shared.f32 	[%r10+-4], %f53;
	add.f32 	%f54, %f52, %f53;
	st.shared.f32 	[%r10+12], %f54;
$L__BB0_38:
	setp.gt.u32 	%p20, %r1, 127;
	bar.sync 	0;
	@%p20 bra 	$L__BB0_40;
	ld.shared.f32 	%f55, [%r9+-4];
	ld.shared.f32 	%f56, [%r9+4];
	st.shared.f32 	[%r9+-4], %f56;
	add.f32 	%f57, %f55, %f56;
	st.shared.f32 	[%r9+4], %f57;
$L__BB0_40:
	setp.gt.u32 	%p21, %r1, 255;
	bar.sync 	0;
	@%p21 bra 	$L__BB0_42;
	ld.shared.f32 	%f58, [%r7];
	ld.shared.f32 	%f59, [%r7+4];
	st.shared.f32 	[%r7], %f59;
	add.f32 	%f60, %f58, %f59;
	st.shared.f32 	[%r7+4], %f60;
$L__BB0_42:
	bar.sync 	0;
	setp.eq.s16 	%p22, %rs1, 0;
	@%p22 bra 	$L__BB0_47;
	setp.ge.s32 	%p23, %r3, %r16;
	@%p23 bra 	$L__BB0_45;
	ld.shared.f32 	%f61, [%r4];
	ld.global.f32 	%f62, [%rd2];
	add.f32 	%f63, %f61, %f62;
	add.s64 	%rd13, %rd1, %rd8;
	st.global.f32 	[%rd13], %f63;
$L__BB0_45:
	setp.ge.s32 	%p24, %r5, %r16;
	@%p24 bra 	$L__BB0_51;
	ld.shared.f32 	%f64, [%r4+1024];
	ld.global.f32 	%f65, [%rd2+1024];
	add.f32 	%f66, %f64, %f65;
	add.s64 	%rd15, %rd1, %rd8;
	st.global.f32 	[%rd15+1024], %f66;
	bra.uni 	$L__BB0_51;
$L__BB0_47:
	setp.ge.s32 	%p25, %r3, %r16;
	add.s64 	%rd3, %rd1, %rd8;
	@%p25 bra 	$L__BB0_49;
	ld.shared.f32 	%f67, [%r4];
	st.global.f32 	[%rd3], %f67;
$L__BB0_49:
	setp.ge.s32 	%p26, %r5, %r16;
	@%p26 bra 	$L__BB0_51;
	ld.shared.f32 	%f68, [%r4+1024];
	st.global.f32 	[%rd3+1024], %f68;
$L__BB0_51:
	ret;

}
	// .globl	_Z12addBlockSumsPfS_i
.visible .entry _Z12addBlockSumsPfS_i(
	.param .u64 .ptr .align 1 _Z12addBlockSumsPfS_i_param_0,
	.param .u64 .ptr .align 1 _Z12addBlockSumsPfS_i_param_1,
	.param .u32 _Z12addBlockSumsPfS_i_param_2
)
{
	.reg .pred 	%p<4>;
	.reg .b32 	%r<8>;
	.reg .b32 	%f<6>;
	.reg .b64 	%rd<9>;

	ld.param.u64 	%rd2, [_Z12addBlockSumsPfS_i_param_0];
	ld.param.u64 	%rd3, [_Z12addBlockSumsPfS_i_param_1];
	ld.param.u32 	%r3, [_Z12addBlockSumsPfS_i_param_2];
	mov.u32 	%r1, %ctaid.x;
	shl.b32 	%r4, %r1, 9;
	mov.u32 	%r5, %tid.x;
	add.s32 	%r2, %r4, %r5;
	setp.eq.s32 	%p1, %r1, 0;
	@%p1 bra 	$L__BB1_5;
	cvta.to.global.u64 	%rd4, %rd2;
	cvta.to.global.u64 	%rd5, %rd3;
	add.s32 	%r6, %r1, -1;
	mul.wide.u32 	%rd6, %r6, 4;
	add.s64 	%rd7, %rd5, %rd6;
	ld.global.f32 	%f1, [%rd7];
	setp.ge.s32 	%p2, %r2, %r3;
	mul.wide.s32 	%rd8, %r2, 4;
	add.s64 	%rd1, %rd4, %rd8;
	@%p2 bra 	$L__BB1_3;
	ld.global.f32 	%f2, [%rd1];
	add.f32 	%f3, %f1, %f2;
	st.global.f32 	[%rd1], %f3;
$L__BB1_3:
	add.s32 	%r7, %r2, 256;
	setp.ge.s32 	%p3, %r7, %r3;
	@%p3 bra 	$L__BB1_5;
	ld.global.f32 	%f4, [%rd1+1024];
	add.f32 	%f5, %f1, %f4;
	st.global.f32 	[%rd1+1024], %f5;
$L__BB1_5:
	ret;

}


// ===== COMPILED SASS (sm_100) =====

	.target	sm_100

	.elftype	@"ET_EXEC"


//--------------------- .note.nv.tkinfo           --------------------------
	.section	.note.nv.tkinfo,"",@"SHT_NOTE"
	.sectionflags	@"SHF_NOTE_NV_TKINFO"
	.tkinfo
        /*0018*/ 	.word	0x00000002
        /*0030*/ 	.string	""
        /*0030*/ 	.string	"ptxas"
        /*0030*/ 	.string	"Cuda compilation tools, release 13.0, V13.0.88"
        /*0030*/ 	.string	"Build cuda_13.0.r13.0/compiler.36424714_0"
        /*0030*/ 	.string	"-arch sm_100 -m 64 "



//--------------------- .note.nv.cuinfo           --------------------------
	.section	.note.nv.cuinfo,"",@"SHT_NOTE"
	.sectionflags	@"SHF_NOTE_NV_CUINFO"
        /*0018*/ 	.short	0x0002
        /*001a*/ 	.short	0x0064
        /*001c*/ 	.short	0x0082
	.zero		2


//--------------------- .nv.info                  --------------------------
	.section	.nv.info,"",@"SHT_CUDA_INFO"
	.align	4


	//----- nvinfo : EIATTR_REGCOUNT
	.align		4
        /*0000*/ 	.byte	0x04, 0x2f
        /*0002*/ 	.short	(.L_1 - .L_0)
	.align		4
.L_0:
        /*0004*/ 	.word	index@(_Z15scanBlockKernelPfS_S_ib)
        /*0008*/ 	.word	0x00000016


	//----- nvinfo : EIATTR_FRAME_SIZE
	.align		4
.L_1:
        /*000c*/ 	.byte	0x04, 0x11
        /*000e*/ 	.short	(.L_3 - .L_2)
	.align		4
.L_2:
        /*0010*/ 	.word	index@(_Z15scanBlockKernelPfS_S_ib)
        /*0014*/ 	.word	0x00000000


	//----- nvinfo : EIATTR_REGCOUNT
	.align		4
.L_3:
        /*0018*/ 	.byte	0x04, 0x2f
        /*001a*/ 	.short	(.L_5 - .L_4)
	.align		4
.L_4:
        /*001c*/ 	.word	index@(_Z12addBlockSumsPfS_i)
        /*0020*/ 	.word	0x0000000c


	//----- nvinfo : EIATTR_FRAME_SIZE
	.align		4
.L_5:
        /*0024*/ 	.byte	0x04, 0x11
        /*0026*/ 	.short	(.L_7 - .L_6)
	.align		4
.L_6:
        /*0028*/ 	.word	index@(_Z12addBlockSumsPfS_i)
        /*002c*/ 	.word	0x00000000


	//----- nvinfo : EIATTR_MIN_STACK_SIZE
	.align		4
.L_7:
        /*0030*/ 	.byte	0x04, 0x12
        /*0032*/ 	.short	(.L_9 - .L_8)
	.align		4
.L_8:
        /*0034*/ 	.word	index@(_Z12addBlockSumsPfS_i)
        /*0038*/ 	.word	0x00000000


	//----- nvinfo : EIATTR_MIN_STACK_SIZE
	.align		4
.L_9:
        /*003c*/ 	.byte	0x04, 0x12
        /*003e*/ 	.short	(.L_11 - .L_10)
	.align		4
.L_10:
        /*0040*/ 	.word	index@(_Z15scanBlockKernelPfS_S_ib)
        /*0044*/ 	.word	0x00000000
.L_11:


//--------------------- .nv.compat                --------------------------
	.section	.nv.compat,"",@"SHT_CUDA_COMPAT_INFO"
	.align	4
        /*0000*/ 	.byte	0x02, 0x09, 0x00, 0x00, 0x02, 0x02, 0x01, 0x00, 0x02, 0x05, 0x05, 0x00, 0x03, 0x07, 0x01, 0x01
        /*0010*/ 	.byte	0x02, 0x03, 0x00, 0x00, 0x02, 0x06, 0x01, 0x00, 0x04, 0x0b, 0x08, 0x00, 0x09, 0x00, 0x00, 0x00
        /*0020*/ 	.byte	0x00, 0x00, 0x00, 0x00


//--------------------- .nv.info._Z12addBlockSumsPfS_i --------------------------
	.section	.nv.info._Z12addBlockSumsPfS_i,"",@"SHT_CUDA_INFO"
	.sectionflags	@""
	.align	4


	//----- nvinfo : EIATTR_CUDA_API_VERSION
	.align		4
        /*0000*/ 	.byte	0x04, 0x37
        /*0002*/ 	.short	(.L_13 - .L_12)
.L_12:
        /*0004*/ 	.word	0x00000082


	//----- nvinfo : EIATTR_KPARAM_INFO
	.align		4
.L_13:
        /*0008*/ 	.byte	0x04, 0x17
        /*000a*/ 	.short	(.L_15 - .L_14)
.L_14:
        /*000c*/ 	.word	0x00000000
        /*0010*/ 	.short	0x0002
        /*0012*/ 	.short	0x0010
        /*0014*/ 	.byte	0x00, 0xf0, 0x11, 0x00


	//----- nvinfo : EIATTR_KPARAM_INFO
	.align		4
.L_15:
        /*0018*/ 	.byte	0x04, 0x17
        /*001a*/ 	.short	(.L_17 - .L_16)
.L_16:
        /*001c*/ 	.word	0x00000000
        /*0020*/ 	.short	0x0001
        /*0022*/ 	.short	0x0008
        /*0024*/ 	.byte	0x00, 0xf5, 0x21, 0x00


	//----- nvinfo : EIATTR_KPARAM_INFO
	.align		4
.L_17:
        /*0028*/ 	.byte	0x04, 0x17
        /*002a*/ 	.short	(.L_19 - .L_18)
.L_18:
        /*002c*/ 	.word	0x00000000
        /*0030*/ 	.short	0x0000
        /*0032*/ 	.short	0x0000
        /*0034*/ 	.byte	0x00, 0xf5, 0x21, 0x00


	//----- nvinfo : EIATTR_SPARSE_MMA_MASK
	.align		4
.L_19:
        /*0038*/ 	.byte	0x03, 0x50
        /*003a*/ 	.short	0x0000


	//----- nvinfo : EIATTR_MAXREG_COUNT
	.align		4
        /*003c*/ 	.byte	0x03, 0x1b
        /*003e*/ 	.short	0x00ff


	//----- nvinfo : EIATTR_MERCURY_ISA_VERSION
	.align		4
        /*0040*/ 	.byte	0x03, 0x5f
        /*0042*/ 	.short	0x0101


	//----- nvinfo : EIATTR_VRC_CTA_INIT_COUNT
	.align		4
        /*0044*/ 	.byte	0x02, 0x4a
	.zero		1
	.zero		1


	//----- nvinfo : EIATTR_EXIT_INSTR_OFFSETS
	.align		4
        /*0048*/ 	.byte	0x04, 0x1c
        /*004a*/ 	.short	(.L_21 - .L_20)


	//   ....[0]....
.L_20:
        /*004c*/ 	.word	0x00000040


	//   ....[1]....
        /*0050*/ 	.word	0x00000140


	//   ....[2]....
        /*0054*/ 	.word	0x00000180


	//----- nvinfo : EIATTR_CBANK_PARAM_SIZE
	.align		4
.L_21:
        /*0058*/ 	.byte	0x03, 0x19
        /*005a*/ 	.short	0x0014


	//----- nvinfo : EIATTR_PARAM_CBANK
	.align		4
        /*005c*/ 	.byte	0x04, 0x0a
        /*005e*/ 	.short	(.L_23 - .L_22)
	.align		4
.L_22:
        /*0060*/ 	.word	index@(.nv.constant0._Z12addBlockSumsPfS_i)
        /*0064*/ 	.short	0x0380
        /*0066*/ 	.short	0x0014


	//----- nvinfo : EIATTR_SW_WAR
	.align		4
.L_23:
        /*0068*/ 	.byte	0x04, 0x36
        /*006a*/ 	.short	(.L_25 - .L_24)
.L_24:
        /*006c*/ 	.word	0x00000008
.L_25:


//--------------------- .nv.info._Z15scanBlockKernelPfS_S_ib --------------------------
	.section	.nv.info._Z15scanBlockKernelPfS_S_ib,"",@"SHT_CUDA_INFO"
	.sectionflags	@""
	.align	4


	//----- nvinfo : EIATTR_CUDA_API_VERSION
	.align		4
        /*0000*/ 	.byte	0x04, 0x37
        /*0002*/ 	.short	(.L_27 - .L_26)
.L_26:
        /*0004*/ 	.word	0x00000082


	//----- nvinfo : EIATTR_KPARAM_INFO
	.align		4
.L_27:
        /*0008*/ 	.byte	0x04, 0x17
        /*000a*/ 	.short	(.L_29 - .L_28)
.L_28:
        /*000c*/ 	.word	0x00000000
        /*0010*/ 	.short	0x0004
        /*0012*/ 	.short	0x001c
        /*0014*/ 	.byte	0x00, 0xf0, 0x05, 0x00


	//----- nvinfo : EIATTR_KPARAM_INFO
	.align		4
.L_29:
        /*0018*/ 	.byte	0x04, 0x17
        /*001a*/ 	.short	(.L_31 - .L_30)
.L_30:
        /*001c*/ 	.word	0x00000000
        /*0020*/ 	.short	0x0003
        /*0022*/ 	.short	0x0018
        /*0024*/ 	.byte	0x00, 0xf0, 0x11, 0x00


	//----- nvinfo : EIATTR_KPARAM_INFO
	.align		4
.L_31:
        /*0028*/ 	.byte	0x04, 0x17
        /*002a*/ 	.short	(.L_33 - .L_32)
.L_32:
        /*002c*/ 	.word	0x00000000
        /*0030*/ 	.short	0x0002
        /*0032*/ 	.short	0x0010
        /*0034*/ 	.byte	0x00, 0xf5, 0x21, 0x00


	//----- nvinfo : EIATTR_KPARAM_INFO
	.align		4
.L_33:
        /*0038*/ 	.byte	0x04, 0x17
        /*003a*/ 	.short	(.L_35 - .L_34)
.L_34:
        /*003c*/ 	.word	0x00000000
        /*0040*/ 	.short	0x0001
        /*0042*/ 	.short	0x0008
        /*0044*/ 	.byte	0x00, 0xf5, 0x21, 0x00


	//----- nvinfo : EIATTR_KPARAM_INFO
	.align		4
.L_35:
        /*0048*/ 	.byte	0x04, 0x17
        /*004a*/ 	.short	(.L_37 - .L_36)
.L_36:
        /*004c*/ 	.word	0x00000000
        /*0050*/ 	.short	0x0000
        /*0052*/ 	.short	0x0000
        /*0054*/ 	.byte	0x00, 0xf5, 0x21, 0x00


	//----- nvinfo : EIATTR_SPARSE_MMA_MASK
	.align		4
.L_37:
        /*0058*/ 	.byte	0x03, 0x50
        /*005a*/ 	.short	0x0000


	//----- nvinfo : EIATTR_MAXREG_COUNT
	.align		4
        /*005c*/ 	.byte	0x03, 0x1b
        /*005e*/ 	.short	0x00ff


	//----- nvinfo : EIATTR_NUM_BARRIERS
	.align		4
        /*0060*/ 	.byte	0x02, 0x4c
        /*0062*/ 	.byte	0x01
	.zero		1


	//----- nvinfo : EIATTR_MERCURY_ISA_VERSION
	.align		4
        /*0064*/ 	.byte	0x03, 0x5f
        /*0066*/ 	.short	0x0101


	//----- nvinfo : EIATTR_VRC_CTA_INIT_COUNT
	.align		4
        /*0068*/ 	.byte	0x02, 0x4a
	.zero		1
	.zero		1


	//----- nvinfo : EIATTR_EXIT_INSTR_OFFSETS
	.align		4
        /*006c*/ 	.byte	0x04, 0x1c
        /*006e*/ 	.short	(.L_39 - .L_38)


	//   ....[0]....
.L_38:
        /*0070*/ 	.word	0x00000ac0


	//   ....[1]....
        /*0074*/ 	.word	0x00000b30


	//   ....[2]....
        /*0078*/ 	.word	0x00000b80


	//   ....[3]....
        /*007c*/ 	.word	0x00000bb0


	//----- nvinfo : EIATTR_CRS_STACK_SIZE
	.align		4
.L_39:
        /*0080*/ 	.byte	0x04, 0x1e
        /*0082*/ 	.short	(.L_41 - .L_40)
.L_40:
        /*0084*/ 	.word	0x00000000


	//----- nvinfo : EIATTR_CBANK_PARAM_SIZE
	.align		4
.L_41:
        /*0088*/ 	.byte	0x03, 0x19
        /*008a*/ 	.short	0x001d


	//----- nvinfo : EIATTR_PARAM_CBANK
	.align		4
        /*008c*/ 	.byte	0x04, 0x0a
        /*008e*/ 	.short	(.L_43 - .L_42)
	.align		4
.L_42:
        /*0090*/ 	.word	index@(.nv.constant0._Z15scanBlockKernelPfS_S_ib)
        /*0094*/ 	.short	0x0380
        /*0096*/ 	.short	0x001d


	//----- nvinfo : EIATTR_SW_WAR
	.align		4
.L_43:
        /*0098*/ 	.byte	0x04, 0x36
        /*009a*/ 	.short	(.L_45 - .L_44)
.L_44:
        /*009c*/ 	.word	0x00000008
.L_45:


//--------------------- .nv.callgraph             --------------------------
	.section	.nv.callgraph,"",@"SHT_CUDA_CALLGRAPH"
	.align	4
	.sectionentsize	8
	.align		4
        /*0000*/ 	.word	0x00000000
	.align		4
        /*0004*/ 	.word	0xffffffff
	.align		4
        /*0008*/ 	.word	0x00000000
	.align		4
        /*000c*/ 	.word	0xfffffffe
	.align		4
        /*0010*/ 	.word	0x00000000
	.align		4
        /*0014*/ 	.word	0xfffffffd
	.align		4
        /*0018*/ 	.word	0x00000000
	.align		4
        /*001c*/ 	.word	0xfffffffc


//--------------------- .text._Z12addBlockSumsPfS_i --------------------------
	.section	.text._Z12addBlockSumsPfS_i,"ax",@progbits
	.align	128
        .global         _Z12addBlockSumsPfS_i
        .type           _Z12addBlockSumsPfS_i,@function
        .size           _Z12addBlockSumsPfS_i,(.L_x_7 - _Z12addBlockSumsPfS_i)
        .other          _Z12addBlockSumsPfS_i,@"STO_CUDA_ENTRY STV_DEFAULT"
_Z12addBlockSumsPfS_i:
.text._Z12addBlockSumsPfS_i:
[----:B------:R-:W-:Y:S01]  /*0000*/  LDC R1, c[0x0][0x37c] ;  /* 0x0000df00ff017b82 */ /* 0x000fe20000000800 */
[----:B------:R-:W0:Y:S01]  /*0010*/  S2R R9, SR_CTAID.X ;  /* 0x0000000000097919 */ /* 0x000e220000002500 */
[----:B------:R-:W1:Y:S01]  /*0020*/  S2R R0, SR_TID.X ;  /* 0x0000000000007919 */ /* 0x000e620000002100 */
[----:B0-----:R-:W-:-:S13]  /*0030*/  ISETP.NE.AND P0, PT, R9, RZ, PT ;  /* 0x000000ff0900720c */ /* 0x001fda0003f05270 */
[----:B-1----:R-:W-:Y:S05]  /*0040*/  @!P0 EXIT ;  /* 0x000000000000894d */ /* 0x002fea0003800000 */
[----:B------:R-:W0:Y:S01]  /*0050*/  LDCU UR6, c[0x0][0x390] ;  /* 0x00007200ff0677ac */ /* 0x000e220008000800 */
[----:B------:R-:W1:Y:S01]  /*0060*/  LDC.64 R2, c[0x0][0x388] ;  /* 0x0000e200ff027b82 */ /* 0x000e620000000a00 */
[C---:B------:R-:W-:Y:S01]  /*0070*/  LEA R7, R9.reuse, R0, 0x9 ;  /* 0x0000000009077211 */ /* 0x040fe200078e48ff */
[----:B------:R-:W2:Y:S01]  /*0080*/  LDCU.64 UR4, c[0x0][0x358] ;  /* 0x00006b00ff0477ac */ /* 0x000ea20008000a00 */
[----:B------:R-:W-:-:S05]  /*0090*/  IADD3 R9, PT, PT, R9, -0x1, RZ ;  /* 0xffffffff09097810 */ /* 0x000fca0007ffe0ff */
[----:B------:R-:W3:Y:S01]  /*00a0*/  LDC.64 R4, c[0x0][0x380] ;  /* 0x0000e000ff047b82 */ /* 0x000ee20000000a00 */
[----:B0-----:R-:W-:Y:S01]  /*00b0*/  ISETP.GE.AND P0, PT, R7, UR6, PT ;  /* 0x0000000607007c0c */ /* 0x001fe2000bf06270 */
[----:B-1----:R-:W-:-:S06]  /*00c0*/  IMAD.WIDE.U32 R2, R9, 0x4, R2 ;  /* 0x0000000409027825 */ /* 0x002fcc00078e0002 */
[----:B--2---:R-:W2:Y:S01]  /*00d0*/  LDG.E R2, desc[UR4][R2.64] ;  /* 0x0000000402027981 */ /* 0x004ea2000c1e1900 */
[----:B---3--:R-:W-:-:S05]  /*00e0*/  IMAD.WIDE R4, R7, 0x4, R4 ;  /* 0x0000000407047825 */ /* 0x008fca00078e0204 */
[----:B------:R-:W2:Y:S01]  /*00f0*/  @!P0 LDG.E R9, desc[UR4][R4.64] ;  /* 0x0000000404098981 */ /* 0x000ea2000c1e1900 */
[----:B------:R-:W-:-:S04]  /*0100*/  IADD3 R7, PT, PT, R7, 0x100, RZ ;  /* 0x0000010007077810 */ /* 0x000fc80007ffe0ff */
[----:B------:R-:W-:Y:S01]  /*0110*/  ISETP.GE.AND P1, PT, R7, UR6, PT ;  /* 0x0000000607007c0c */ /* 0x000fe2000bf26270 */
[----:B--2---:R-:W-:-:S05]  /*0120*/  @!P0 FADD R9, R2, R9 ;  /* 0x0000000902098221 */ /* 0x004fca0000000000 */
[----:B------:R0:W-:Y:S07]  /*0130*/  @!P0 STG.E desc[UR4][R4.64], R9 ;  /* 0x0000000904008986 */ /* 0x0001ee000c101904 */
[----:B------:R-:W-:Y:S05]  /*0140*/  @P1 EXIT ;  /* 0x000000000000194d */ /* 0x000fea0003800000 */
[----:B------:R-:W2:Y:S02]  /*0150*/  LDG.E R3, desc[UR4][R4.64+0x400] ;  /* 0x0004000404037981 */ /* 0x000ea4000c1e1900 */
[----:B--2---:R-:W-:-:S05]  /*0160*/  FADD R3, R2, R3 ;  /* 0x0000000302037221 */ /* 0x004fca0000000000 */
[----:B------:R-:W-:Y:S01]  /*0170*/  STG.E desc[UR4][R4.64+0x400], R3 ;  /* 0x0004000304007986 */ /* 0x000fe2000c101904 */
[----:B------:R-:W-:Y:S05]  /*0180*/  EXIT ;  /* 0x000000000000794d */ /* 0x000fea0003800000 */
.L_x_0:
[----:B------:R-:W-:-:S00]  /*0190*/  BRA `(.L_x_0) ;  /* 0xfffffffc00fc7947 */ /* 0x000fc0000383ffff */
[----:B------:R-:W-:-:S00]  /*01a0*/  NOP ;  /* 0x0000000000007918 */ /* 0x000fc00000000000 */
        /* <DEDUP_REMOVED lines=13> */
.L_x_7:


//--------------------- .text._Z15scanBlockKernelPfS_S_ib --------------------------
	.section	.text._Z15scanBlockKernelPfS_S_ib,"ax",@progbits
	.align	128
        .global         _Z15scanBlockKernelPfS_S_ib
        .type           _Z15scanBlockKernelPfS_S_ib,@function
        .size           _Z15scanBlockKernelPfS_S_ib,(.L_x_8 - _Z15scanBlockKernelPfS_S_ib)
        .other          _Z15scanBlockKernelPfS_S_ib,@"STO_CUDA_ENTRY STV_DEFAULT"
_Z15scanBlockKernelPfS_S_ib:
.text._Z15scanBlockKernelPfS_S_ib:
[----:B------:R-:W-:Y:S01]  /*0000*/  LDC R1, c[0x0][0x37c] ;  /* 0x0000df00ff017b82 */ /* 0x000fe20000000800 */
[----:B------:R-:W0:Y:S01]  /*0010*/  S2R R5, SR_TID.X ;  /* 0x0000000000057919 */ /* 0x000e220000002100 */
[----:B------:R-:W1:Y:S06]  /*0020*/  LDCU UR4, c[0x0][0x398] ;  /* 0x00007300ff0477ac */ /* 0x000e6c0008000800 */
[----:B------:R-:W2:Y:S01]  /*0030*/  LDC.64 R2, c[0x0][0x380] ;  /* 0x0000e000ff027b82 */ /* 0x000ea20000000a00 */
[----:B------:R-:W-:Y:S01]  /*0040*/  HFMA2 R9, -RZ, RZ, 0, 0 ;  /* 0x00000000ff097431 */ /* 0x000fe200000001ff */
[----:B------:R-:W0:Y:S01]  /*0050*/  S2R R6, SR_CTAID.X ;  /* 0x0000000000067919 */ /* 0x000e220000002500 */
[----:B------:R-:W3:Y:S01]  /*0060*/  LDCU.64 UR6, c[0x0][0x358] ;  /* 0x00006b00ff0677ac */ /* 0x000ee20008000a00 */
[----:B------:R-:W-:-:S02]  /*0070*/  MOV R13, RZ ;  /* 0x000000ff000d7202 */ /* 0x000fc40000000f00 */
[----:B0-----:R-:W-:-:S04]  /*0080*/  LEA R0, R6, R5, 0x9 ;  /* 0x0000000506007211 */ /* 0x001fc800078e48ff */
[C---:B------:R-:W-:Y:S01]  /*0090*/  IADD3 R4, PT, PT, R0.reuse, 0x100, RZ ;  /* 0x0000010000047810 */ /* 0x040fe20007ffe0ff */
[C---:B--2---:R-:W-:Y:S01]  /*00a0*/  IMAD.WIDE R2, R0.reuse, 0x4, R2 ;  /* 0x0000000400027825 */ /* 0x044fe200078e0202 */
[----:B-1----:R-:W-:Y:S02]  /*00b0*/  ISETP.GE.AND P0, PT, R0, UR4, PT ;  /* 0x0000000400007c0c */ /* 0x002fe4000bf06270 */
[----:B------:R-:W-:-:S11]  /*00c0*/  ISETP.GE.AND P1, PT, R4, UR4, PT ;  /* 0x0000000404007c0c */ /* 0x000fd6000bf26270 */
[----:B---3--:R-:W2:Y:S04]  /*00d0*/  @!P0 LDG.E R9, desc[UR6][R2.64] ;  /* 0x0000000602098981 */ /* 0x008ea8000c1e1900 */
[----:B------:R-:W3:Y:S01]  /*00e0*/  @!P1 LDG.E R13, desc[UR6][R2.64+0x400] ;  /* 0x00040006020d9981 */ /* 0x000ee2000c1e1900 */
[----:B------:R-:W0:Y:S01]  /*00f0*/  S2UR UR5, SR_CgaCtaId ;  /* 0x00000000000579c3 */ /* 0x000e220000008800 */
[----:B------:R-:W-:Y:S01]  /*0100*/  UMOV UR4, 0x400 ;  /* 0x0000040000047882 */ /* 0x000fe20000000000 */
[C---:B------:R-:W-:Y:S01]  /*0110*/  ISETP.GT.U32.AND P2, PT, R5.reuse, 0xff, PT ;  /* 0x000000ff0500780c */ /* 0x040fe20003f44070 */
[----:B------:R-:W-:Y:S01]  /*0120*/  BSSY.RECONVERGENT B0, `(.L_x_1) ;  /* 0x0000050000007945 */ /* 0x000fe20003800200 */
[----:B------:R-:W-:Y:S02]  /*0130*/  ISETP.GT.U32.AND P3, PT, R5, 0x7f, PT ;  /* 0x0000007f0500780c */ /* 0x000fe40003f64070 */
[----:B------:R-:W-:-:S02]  /*0140*/  P2R R8, PR, RZ, 0x4 ;  /* 0x00000004ff087803 */ /* 0x000fc40000000000 */
[C---:B------:R-:W-:Y:S02]  /*0150*/  LEA R11, R5.reuse, 0x1, 0x1 ;  /* 0x00000001050b7811 */ /* 0x040fe400078e08ff */
[C---:B------:R-:W-:Y:S02]  /*0160*/  ISETP.GT.U32.AND P4, PT, R5.reuse, 0x3, PT ;  /* 0x000000030500780c */ /* 0x040fe40003f84070 */
[C---:B------:R-:W-:Y:S02]  /*0170*/  ISETP.GT.U32.AND P5, PT, R5.reuse, 0x1, PT ;  /* 0x000000010500780c */ /* 0x040fe40003fa4070 */
[----:B------:R-:W-:Y:S01]  /*0180*/  ISETP.NE.AND P6, PT, R5, RZ, PT ;  /* 0x000000ff0500720c */ /* 0x000fe20003fc5270 */
[----:B0-----:R-:W-:-:S06]  /*0190*/  ULEA UR4, UR5, UR4, 0x18 ;  /* 0x0000000405047291 */ /* 0x001fcc000f8ec0ff */
[----:B------:R-:W-:-:S04]  /*01a0*/  LEA R4, R5, UR4, 0x2 ;  /* 0x0000000405047c11 */ /* 0x000fc8000f8e10ff */
[----:B------:R-:W-:Y:S01]  /*01b0*/  LEA R7, R5, R4, 0x2 ;  /* 0x0000000405077211 */ /* 0x000fe200078e10ff */
[----:B--2---:R0:W-:Y:S04]  /*01c0*/  STS [R4], R9 ;  /* 0x0000000904007388 */ /* 0x0041e80000000800 */
[----:B---3--:R-:W-:Y:S01]  /*01d0*/  STS [R4+0x400], R13 ;  /* 0x0004000d04007388 */ /* 0x008fe20000000800 */
[----:B0-----:R-:W-:Y:S01]  /*01e0*/  P2R R9, PR, RZ, 0x8 ;  /* 0x00000008ff097803 */ /* 0x001fe20000000000 */
[----:B------:R-:W-:Y:S08]  /*01f0*/  BAR.SYNC.DEFER_BLOCKING 0x0 ;  /* 0x0000000000007b1d */ /* 0x000ff00000010000 */
[----:B------:R-:W-:Y:S06]  /*0200*/  BAR.SYNC.DEFER_BLOCKING 0x0 ;  /* 0x0000000000007b1d */ /* 0x000fec0000010000 */
[----:B------:R-:W-:Y:S04]  /*0210*/  @!P2 LDS R8, [R7] ;  /* 0x000000000708a984 */ /* 0x000fe80000000800 */
[----:B------:R-:W0:Y:S02]  /*0220*/  @!P2 LDS R15, [R7+0x4] ;  /* 0x00000400070fa984 */ /* 0x000e240000000800 */
[----:B0-----:R-:W-:Y:S01]  /*0230*/  @!P2 FADD R10, R8, R15 ;  /* 0x0000000f080aa221 */ /* 0x001fe20000000000 */
[----:B------:R-:W-:-:S04]  /*0240*/  LEA R8, R11, UR4, 0x3 ;  /* 0x000000040b087c11 */ /* 0x000fc8000f8e18ff */
[----:B------:R0:W-:Y:S01]  /*0250*/  @!P2 STS [R7+0x4], R10 ;  /* 0x0000040a0700a388 */ /* 0x0001e20000000800 */
[----:B------:R-:W-:Y:S01]  /*0260*/  BAR.SYNC.DEFER_BLOCKING 0x0 ;  /* 0x0000000000007b1d */ /* 0x000fe20000010000 */
[----:B------:R-:W-:-:S04]  /*0270*/  ISETP.GT.U32.AND P2, PT, R5, 0x3f, PT ;  /* 0x0000003f0500780c */ /* 0x000fc80003f44070 */
[----:B0-----:R-:W-:Y:S01]  /*0280*/  P2R R10, PR, RZ, 0x4 ;  /* 0x00000004ff0a7803 */ /* 0x001fe20000000000 */
[----:B------:R-:W-:Y:S01]  /*0290*/  IMAD R10, R11, 0x18, R8 ;  /* 0x000000180b0a7824 */ /* 0x000fe200078e0208 */
[----:B------:R-:W-:Y:S04]  /*02a0*/  @!P3 LDS R9, [R8+-0x4] ;  /* 0xfffffc000809b984 */ /* 0x000fe80000000800 */
[----:B------:R-:W0:Y:S02]  /*02b0*/  @!P3 LDS R12, [R8+0x4] ;  /* 0x00000400080cb984 */ /* 0x000e240000000800 */
[----:B0-----:R-:W-:Y:S01]  /*02c0*/  @!P3 FADD R13, R9, R12 ;  /* 0x0000000c090db221 */ /* 0x001fe20000000000 */
[----:B------:R-:W-:-:S04]  /*02d0*/  LEA R9, R11, R8, 0x3 ;  /* 0x000000080b097211 */ /* 0x000fc800078e18ff */
[----:B------:R-:W-:Y:S01]  /*02e0*/  @!P3 STS [R8+0x4], R13 ;  /* 0x0000040d0800b388 */ /* 0x000fe20000000800 */
[----:B------:R-:W-:Y:S01]  /*02f0*/  BAR.SYNC.DEFER_BLOCKING 0x0 ;  /* 0x0000000000007b1d */ /* 0x000fe20000010000 */
[----:B------:R-:W-:-:S05]  /*0300*/  ISETP.GT.U32.AND P3, PT, R5, 0x1f, PT ;  /* 0x0000001f0500780c */ /* 0x000fca0003f64070 */
[----:B------:R-:W-:Y:S04]  /*0310*/  @!P2 LDS R12, [R9+-0x4] ;  /* 0xfffffc00090ca984 */ /* 0x000fe80000000800 */
[----:B------:R-:W0:Y:S02]  /*0320*/  @!P2 LDS R15, [R9+0xc] ;  /* 0x00000c00090fa984 */ /* 0x000e240000000800 */
[----:B0-----:R-:W-:Y:S01]  /*0330*/  @!P2 FADD R14, R12, R15 ;  /* 0x0000000f0c0ea221 */ /* 0x001fe20000000000 */
[----:B------:R-:W-:-:S04]  /*0340*/  P2R R12, PR, RZ, 0x8 ;  /* 0x00000008ff0c7803 */ /* 0x000fc80000000000 */
[----:B------:R-:W-:Y:S01]  /*0350*/  @!P2 STS [R9+0xc], R14 ;  /* 0x00000c0e0900a388 */ /* 0x000fe20000000800 */
[----:B------:R-:W-:Y:S01]  /*0360*/  BAR.SYNC.DEFER_BLOCKING 0x0 ;  /* 0x0000000000007b1d */ /* 0x000fe20000010000 */
[----:B------:R-:W-:-:S05]  /*0370*/  ISETP.GT.U32.AND P2, PT, R5, 0xf, PT ;  /* 0x0000000f0500780c */ /* 0x000fca0003f44070 */
[----:B------:R-:W-:Y:S04]  /*0380*/  @!P3 LDS R12, [R10+-0x4] ;  /* 0xfffffc000a0cb984 */ /* 0x000fe80000000800 */
[----:B------:R-:W0:Y:S02]  /*0390*/  @!P3 LDS R15, [R10+0x1c] ;  /* 0x00001c000a0fb984 */ /* 0x000e240000000800 */
[----:B0-----:R-:W-:Y:S01]  /*03a0*/  @!P3 FADD R15, R12, R15 ;  /* 0x0000000f0c0fb221 */ /* 0x001fe20000000000 */
[----:B------:R-:W-:-:S04]  /*03b0*/  IMAD R12, R11, 0x38, R8 ;  /* 0x000000380b0c7824 */ /* 0x000fc800078e0208 */
[----:B------:R-:W-:Y:S01]  /*03c0*/  @!P3 STS [R10+0x1c], R15 ;  /* 0x00001c0f0a00b388 */ /* 0x000fe20000000800 */
[----:B------:R-:W-:Y:S01]  /*03d0*/  BAR.SYNC.DEFER_BLOCKING 0x0 ;  /* 0x0000000000007b1d */ /* 0x000fe20000010000 */
[----:B------:R-:W-:-:S05]  /*03e0*/  ISETP.GT.U32.AND P3, PT, R5, 0x7, PT ;  /* 0x000000070500780c */ /* 0x000fca0003f64070 */
[----:B------:R-:W-:Y:S04]  /*03f0*/  @!P2 LDS R13, [R12+-0x4] ;  /* 0xfffffc000c0da984 */ /* 0x000fe80000000800 */
[----:B------:R-:W0:Y:S02]  /*0400*/  @!P2 LDS R16, [R12+0x3c] ;  /* 0x00003c000c10a984 */ /* 0x000e240000000800 */
[----:B0-----:R-:W-:Y:S01]  /*0410*/  @!P2 FADD R17, R13, R16 ;  /* 0x000000100d11a221 */ /* 0x001fe20000000000 */
[C-C-:B------:R-:W-:Y:S02]  /*0420*/  IMAD R13, R11.reuse, 0x78, R8.reuse ;  /* 0x000000780b0d7824 */ /* 0x140fe400078e0208 */
[C-C-:B------:R-:W-:Y:S02]  /*0430*/  IMAD R16, R11.reuse, 0xf8, R8.reuse ;  /* 0x000000f80b107824 */ /* 0x140fe400078e0208 */
[----:B------:R-:W-:Y:S01]  /*0440*/  @!P2 STS [R12+0x3c], R17 ;  /* 0x00003c110c00a388 */ /* 0x000fe20000000800 */
[----:B------:R-:W-:Y:S01]  /*0450*/  IMAD R11, R11, 0x1f8, R8 ;  /* 0x000001f80b0b7824 */ /* 0x000fe200078e0208 */
[----:B------:R-:W-:Y:S06]  /*0460*/  BAR.SYNC.DEFER_BLOCKING 0x0 ;  /* 0x0000000000007b1d */ /* 0x000fec0000010000 */
[----:B------:R-:W-:Y:S04]  /*0470*/  @!P3 LDS R14, [R13+-0x4] ;  /* 0xfffffc000d0eb984 */ /* 0x000fe80000000800 */
[----:B------:R-:W0:Y:S02]  /*0480*/  @!P3 LDS R19, [R13+0x7c] ;  /* 0x00007c000d13b984 */ /* 0x000e240000000800 */
[----:B0-----:R-:W-:-:S05]  /*0490*/  @!P3 FADD R14, R14, R19 ;  /* 0x000000130e0eb221 */ /* 0x001fca0000000000 */
[----:B------:R-:W-:Y:S01]  /*04a0*/  @!P3 STS [R13+0x7c], R14 ;  /* 0x00007c0e0d00b388 */ /* 0x000fe20000000800 */
        /* <DEDUP_REMOVED lines=9> */
[----:B------:R0:W-:Y:S02]  /*0540*/  @!P5 STS [R11+0x1fc], R14 ;  /* 0x0001fc0e0b00d388 */ /* 0x0001e40000000800 */
[----:B0-----:R-:W-:Y:S01]  /*0550*/  P2R R14, PR, RZ, 0x40 ;  /* 0x00000040ff0e7803 */ /* 0x001fe20000000000 */
[----:B------:R-:W-:Y:S06]  /*0560*/  BAR.SYNC.DEFER_BLOCKING 0x0 ;  /* 0x0000000000007b1d */ /* 0x000fec0000010000 */
[----:B------:R-:W-:Y:S05]  /*0570*/  @P6 BRA `(.L_x_2) ;  /* 0x0000000000286947 */ /* 0x000fea0003800000 */
[----:B------:R-:W0:Y:S02]  /*0580*/  LDC.64 R14, c[0x0][0x390] ;  /* 0x0000e400ff0e7b82 */ /* 0x000e240000000a00 */
[----:B0-----:R-:W-:-:S04]  /*0590*/  ISETP.NE.U32.AND P6, PT, R14, RZ, PT ;  /* 0x000000ff0e00720c */ /* 0x001fc80003fc5070 */
[----:B------:R-:W-:-:S13]  /*05a0*/  ISETP.NE.AND.EX P6, PT, R15, RZ, PT, P6 ;  /* 0x000000ff0f00720c */ /* 0x000fda0003fc5360 */
[----:B------:R-:W-:Y:S01]  /*05b0*/  @P6 LDS R17, [UR4+0x3fc] ;  /* 0x0003fc04ff116984 */ /* 0x000fe20008000800 */
[----:B------:R-:W0:Y:S03]  /*05c0*/  @P6 LDC.64 R14, c[0x0][0x390] ;  /* 0x0000e400ff0e6b82 */ /* 0x000e260000000a00 */
[----:B------:R-:W1:Y:S04]  /*05d0*/  @P6 LDS R18, [UR4+0x7fc] ;  /* 0x0007fc04ff126984 */ /* 0x000e680008000800 */
[----:B------:R-:W-:Y:S01]  /*05e0*/  STS [UR4+0x7fc], RZ ;  /* 0x0007fcffff007988 */ /* 0x000fe20008000804 */
[----:B0-----:R-:W-:-:S04]  /*05f0*/  @P6 IMAD.WIDE.U32 R14, R6, 0x4, R14 ;  /* 0x00000004060e6825 */ /* 0x001fc800078e000e */
[----:B-1----:R-:W-:-:S05]  /*0600*/  @P6 FADD R17, R17, R18 ;  /* 0x0000001211116221 */ /* 0x002fca0000000000 */
[----:B------:R0:W-:Y:S02]  /*0610*/  @P6 STG.E desc[UR6][R14.64], R17 ;  /* 0x000000110e006986 */ /* 0x0001e4000c101906 */
.L_x_2:
[----:B------:R-:W-:Y:S05]  /*0620*/  BSYNC.RECONVERGENT B0 ;  /* 0x0000000000007941 */ /* 0x000fea0003800200 */
.L_x_1:
[----:B------:R-:W-:Y:S01]  /*0630*/  BAR.SYNC.DEFER_BLOCKING 0x0 ;  /* 0x0000000000007b1d */ /* 0x000fe20000010000 */
[----:B------:R-:W-:-:S13]  /*0640*/  ISETP.NE.AND P6, PT, R5, RZ, PT ;  /* 0x000000ff0500720c */ /* 0x000fda0003fc5270 */
[----:B------:R-:W-:Y:S04]  /*0650*/  @!P6 LDS R6, [UR4+0x3fc] ;  /* 0x0003fc04ff06e984 */ /* 0x000fe80008000800 */
[----:B0-----:R-:W0:Y:S02]  /*0660*/  @!P6 LDS R15, [UR4+0x7fc] ;  /* 0x0007fc04ff0fe984 */ /* 0x001e240008000800 */
[----:B0-----:R-:W-:Y:S02]  /*0670*/  @!P6 FADD R6, R6, R15 ;  /* 0x0000000f0606e221 */ /* 0x001fe40000000000 */
[----:B------:R-:W-:Y:S04]  /*0680*/  @!P6 STS [UR4+0x3fc], R15 ;  /* 0x0003fc0fff00e988 */ /* 0x000fe80008000804 */
[----:B------:R-:W-:Y:S01]  /*0690*/  @!P6 STS [UR4+0x7fc], R6 ;  /* 0x0007fc06ff00e988 */ /* 0x000fe20008000804 */
[----:B------:R-:W-:Y:S01]  /*06a0*/  BAR.SYNC.DEFER_BLOCKING 0x0 ;  /* 0x0000000000007b1d */ /* 0x000fe20000010000 */
[----:B------:R-:W-:-:S05]  /*06b0*/  ISETP.GT.U32.AND P6, PT, R5, 0x3f, PT ;  /* 0x0000003f0500780c */ /* 0x000fca0003fc4070 */
[----:B------:R-:W0:Y:S01]  /*06c0*/  LDCU.U8 UR4, c[0x0][0x39c] ;  /* 0x00007380ff0477ac */ /* 0x000e220008000000 */
[----:B------:R-:W-:Y:S01]  /*06d0*/  @!P5 LDS R14, [R11+-0x4] ;  /* 0xfffffc000b0ed984 */ /* 0x000fe20000000800 */
[----:B0-----:R-:W-:-:S03]  /*06e0*/  UPRMT UR4, UR4, 0x8880, URZ ;  /* 0x0000888004047896 */ /* 0x001fc600080000ff */
[----:B------:R-:W0:Y:S01]  /*06f0*/  @!P5 LDS R17, [R11+0x1fc] ;  /* 0x0001fc000b11d984 */ /* 0x000e220000000800 */
[----:B------:R-:W-:Y:S01]  /*0700*/  UISETP.NE.AND UP0, UPT, UR4, URZ, UPT ;  /* 0x000000ff0400728c */ /* 0x000fe2000bf05270 */
[----:B0-----:R-:W-:Y:S02]  /*0710*/  @!P5 FADD R14, R14, R17 ;  /* 0x000000110e0ed221 */ /* 0x001fe40000000000 */
[----:B------:R-:W-:Y:S04]  /*0720*/  @!P5 STS [R11+-0x4], R17 ;  /* 0xfffffc110b00d388 */ /* 0x000fe80000000800 */
[----:B------:R-:W-:Y:S01]  /*0730*/  @!P5 STS [R11+0x1fc], R14 ;  /* 0x0001fc0e0b00d388 */ /* 0x000fe20000000800 */
[----:B------:R-:W-:Y:S01]  /*0740*/  BAR.SYNC.DEFER_BLOCKING 0x0 ;  /* 0x0000000000007b1d */ /* 0x000fe20000010000 */
[----:B------:R-:W-:-:S05]  /*0750*/  ISETP.GT.U32.AND P5, PT, R5, 0x1f, PT ;  /* 0x0000001f0500780c */ /* 0x000fca0003fa4070 */
[----:B------:R-:W-:Y:S04]  /*0760*/  @!P4 LDS R18, [R16+-0x4] ;  /* 0xfffffc001012c984 */ /* 0x000fe80000000800 */
[----:B------:R-:W0:Y:S02]  /*0770*/  @!P4 LDS R19, [R16+0xfc] ;  /* 0x0000fc001013c984 */ /* 0x000e240000000800 */
[----:B0-----:R-:W-:Y:S02]  /*0780*/  @!P4 FADD R15, R18, R19 ;  /* 0x00000013120fc221 */ /* 0x001fe40000000000 */
[----:B------:R-:W-:Y:S04]  /*0790*/  @!P4 STS [R16+-0x4], R19 ;  /* 0xfffffc131000c388 */ /* 0x000fe80000000800 */
[----:B------:R-:W-:Y:S01]  /*07a0*/  @!P4 STS [R16+0xfc], R15 ;  /* 0x0000fc0f1000c388 */ /* 0x000fe20000000800 */
[----:B------:R-:W-:Y:S06]  /*07b0*/  BAR.SYNC.DEFER_BLOCKING 0x0 ;  /* 0x0000000000007b1d */ /* 0x000fec0000010000 */
[----:B------:R-:W-:Y:S04]  /*07c0*/  @!P3 LDS R6, [R13+-0x4] ;  /* 0xfffffc000d06b984 */ /* 0x000fe80000000800 */
[----:B------:R-:W0:Y:S02]  /*07d0*/  @!P3 LDS R18, [R13+0x7c] ;  /* 0x00007c000d12b984 */ /* 0x000e240000000800 */
[----:B0-----:R-:W-:-:S02]  /*07e0*/  @!P3 FADD R6, R6, R18 ;  /* 0x000000120606b221 */ /* 0x001fc40000000000 */
        /* <DEDUP_REMOVED lines=29> */
[----:B------:R-:W-:Y:S04]  /*09c0*/  @!P6 LDS R5, [R7] ;  /* 0x000000000705e984 */ /* 0x000fe80000000800 */
[----:B------:R-:W0:Y:S02]  /*09d0*/  @!P6 LDS R10, [R7+0x4] ;  /* 0x00000400070ae984 */ /* 0x000e240000000800 */
[----:B0-----:R-:W-:-:S02]  /*09e0*/  @!P6 FADD R6, R5, R10 ;  /* 0x0000000a0506e221 */ /* 0x001fc40000000000 */
[----:B------:R0:W-:Y:S04]  /*09f0*/  @!P6 STS [R7], R10 ;  /* 0x0000000a0700e388 */ /* 0x0001e80000000800 */
[----:B------:R0:W-:Y:S01]  /*0a00*/  @!P6 STS [R7+0x4], R6 ;  /* 0x000004060700e388 */ /* 0x0001e20000000800 */
[----:B------:R-:W-:Y:S06]  /*0a10*/  BAR.SYNC.DEFER_BLOCKING 0x0 ;  /* 0x0000000000007b1d */ /* 0x000fec0000010000 */
[----:B------:R-:W-:Y:S05]  /*0a20*/  BRA.U !UP0, `(.L_x_3) ;  /* 0x0000000108447547 */ /* 0x000fea000b800000 */
[----:B------:R-:W-:Y:S04]  /*0a30*/  BSSY.RECONVERGENT B0, `(.L_x_4) ;  /* 0x0000008000007945 */ /* 0x000fe80003800200 */
[----:B------:R-:W-:Y:S05]  /*0a40*/  @P0 BRA `(.L_x_5) ;  /* 0x0000000000180947 */ /* 0x000fea0003800000 */
[----:B------:R-:W2:Y:S01]  /*0a50*/  LDG.E R8, desc[UR6][R2.64] ;  /* 0x0000000602087981 */ /* 0x000ea2000c1e1900 */
[----:B0-----:R-:W0:Y:S03]  /*0a60*/  LDC.64 R6, c[0x0][0x388] ;  /* 0x0000e200ff067b82 */ /* 0x001e260000000a00 */
[----:B------:R-:W2:Y:S01]  /*0a70*/  LDS R5, [R4] ;  /* 0x0000000004057984 */ /* 0x000ea20000000800 */
[----:B0-----:R-:W-:-:S04]  /*0a80*/  IMAD.WIDE R6, R0, 0x4, R6 ;  /* 0x0000000400067825 */ /* 0x001fc800078e0206 */
[----:B--2---:R-:W-:-:S05]  /*0a90*/  FADD R5, R5, R8 ;  /* 0x0000000805057221 */ /* 0x004fca0000000000 */
[----:B------:R1:W-:Y:S02]  /*0aa0*/  STG.E desc[UR6][R6.64], R5 ;  /* 0x0000000506007986 */ /* 0x0003e4000c101906 */
.L_x_5:
[----:B------:R-:W-:Y:S05]  /*0ab0*/  BSYNC.RECONVERGENT B0 ;  /* 0x0000000000007941 */ /* 0x000fea0003800200 */
.L_x_4:
[----:B------:R-:W-:Y:S05]  /*0ac0*/  @P1 EXIT ;  /* 0x000000000000194d */ /* 0x000fea0003800000 */
[----:B------:R-:W2:Y:S01]  /*0ad0*/  LDG.E R3, desc[UR6][R2.64+0x400] ;  /* 0x0004000602037981 */ /* 0x000ea2000c1e1900 */
[----:B01----:R-:W0:Y:S03]  /*0ae0*/  LDC.64 R6, c[0x0][0x388] ;  /* 0x0000e200ff067b82 */ /* 0x003e260000000a00 */
[----:B------:R-:W2:Y:S01]  /*0af0*/  LDS R4, [R4+0x400] ;  /* 0x0004000004047984 */ /* 0x000ea20000000800 */
[----:B0-----:R-:W-:-:S04]  /*0b00*/  IMAD.WIDE R6, R0, 0x4, R6 ;  /* 0x0000000400067825 */ /* 0x001fc800078e0206 */
[----:B--2---:R-:W-:-:S05]  /*0b10*/  FADD R5, R4, R3 ;  /* 0x0000000304057221 */ /* 0x004fca0000000000 */
[----:B------:R-:W-:Y:S01]  /*0b20*/  STG.E desc[UR6][R6.64+0x400], R5 ;  /* 0x0004000506007986 */ /* 0x000fe2000c101906 */
[----:B------:R-:W-:Y:S05]  /*0b30*/  EXIT ;  /* 0x000000000000794d */ /* 0x000fea0003800000 */
.L_x_3:
[----:B------:R-:W1:Y:S01]  /*0b40*/  @!P0 LDS R5, [R4] ;  /* 0x0000000004058984 */ /* 0x000e620000000800 */
[----:B------:R-:W2:Y:S02]  /*0b50*/  LDC.64 R2, c[0x0][0x388] ;  /* 0x0000e200ff027b82 */ /* 0x000ea40000000a00 */
[----:B--2---:R-:W-:-:S05]  /*0b60*/  IMAD.WIDE R2, R0, 0x4, R2 ;  /* 0x0000000400027825 */ /* 0x004fca00078e0202 */
[----:B-1----:R1:W-:Y:S01]  /*0b70*/  @!P0 STG.E desc[UR6][R2.64], R5 ;  /* 0x0000000502008986 */ /* 0x0023e2000c101906 */
[----:B------:R-:W-:Y:S05]  /*0b80*/  @P1 EXIT ;  /* 0x000000000000194d */ /* 0x000fea0003800000 */
[----:B-1----:R-:W1:Y:S04]  /*0b90*/  LDS R5, [R4+0x400] ;  /* 0x0004000004057984 */ /* 0x002e680000000800 */
[----:B-1----:R-:W-:Y:S01]  /*0ba0*/  STG.E desc[UR6][R2.64+0x400], R5 ;  /* 0x0004000502007986 */ /* 0x002fe2000c101906 */
[----:B------:R-:W-:Y:S05]  /*0bb0*/  EXIT ;  /* 0x000000000000794d */ /* 0x000fea0003800000 */
.L_x_6:
        /* <DEDUP_REMOVED lines=12> */
.L_x_8:


//--------------------- .nv.shared.reserved.0     --------------------------
	.section	.nv.shared.reserved.0,"aw",@nobits
	.weak		__nv_reservedSMEM_offset_0_alias
	.size		__nv_reservedSMEM_offset_0_alias, 0, 64
	.other		__nv_reservedSMEM_offset_0_alias,@"STO_CUDA_RESERVED_SHARED STV_DEFAULT"
__nv_reservedSMEM_offset_0_alias:
	.zero		0
	.zero		64


//--------------------- .nv.shared._Z15scanBlockKernelPfS_S_ib --------------------------
	.section	.nv.shared._Z15scanBlockKernelPfS_S_ib,"aw",@nobits
	.sectionflags	@""
	.align	4
.nv.shared._Z15scanBlockKernelPfS_S_ib:
	.zero		3072


//--------------------- .nv.constant0._Z12addBlockSumsPfS_i --------------------------
	.section	.nv.constant0._Z12addBlockSumsPfS_i,"a",@progbits
	.sectionflags	@""
	.align	4
.nv.constant0._Z12addBlockSumsPfS_i:
	.zero		916


//--------------------- .nv.constant0._Z15scanBlockKernelPfS_S_ib --------------------------
	.section	.nv.constant0._Z15scanBlockKernelPfS_S_ib,"a",@progbits
	.sectionflags	@""
	.align	4
.nv.constant0._Z15scanBlockKernelPfS_S_ib:
	.zero		925


//--------------------- SYMBOLS --------------------------

	.type		.nv.reservedSmem.offset0,@object
	.size		.nv.reservedSmem.offset0,0x4
	.type		.nv.reservedSmem.cap,@object
	.size		.nv.reservedSmem.cap,0x4
